	.headerflags	@"EF_CUDA_TEXMODE_UNIFIED EF_CUDA_64BIT_ADDRESS EF_CUDA_ACCELERATORS EF_CUDA_SM90 EF_CUDA_VIRTUAL_SM(EF_CUDA_SM90)"
	.elftype	@"ET_EXEC"


//--------------------- .nv.info                  --------------------------
	.section	.nv.info,"",@"SHT_CUDA_INFO"
	.align	4


	//----- nvinfo : EIATTR_REGCOUNT
	.align		4
        /*0000*/ 	.byte	0x04, 0x2f
        /*0002*/ 	.short	(.L_3 - .L_2)
	.align		4
.L_2:
        /*0004*/ 	.word	index@(triton_poi_fused__native_batch_norm_legit_no_training_relu_51)
        /*0008*/ 	.word	0x00000020


	//----- nvinfo : EIATTR_MIN_STACK_SIZE
	.align		4
.L_3:
        /*000c*/ 	.byte	0x04, 0x12
        /*000e*/ 	.short	(.L_5 - .L_4)
	.align		4
.L_4:
        /*0010*/ 	.word	index@(triton_poi_fused__native_batch_norm_legit_no_training_relu_51)
        /*0014*/ 	.word	0x00000000


	//----- nvinfo : EIATTR_FRAME_SIZE
	.align		4
.L_5:
        /*0018*/ 	.byte	0x04, 0x11
        /*001a*/ 	.short	(.L_7 - .L_6)
	.align		4
.L_6:
        /*001c*/ 	.word	index@(triton_poi_fused__native_batch_norm_legit_no_training_relu_51)
        /*0020*/ 	.word	0x00000000


	//----- nvinfo : EIATTR_MIN_STACK_SIZE
	.align		4
.L_7:
        /*0024*/ 	.byte	0x04, 0x12
        /*0026*/ 	.short	(.L_9 - .L_8)
	.align		4
.L_8:
        /*0028*/ 	.word	index@(triton_poi_fused__native_batch_norm_legit_no_training_relu_51)
        /*002c*/ 	.word	0x00000000
.L_9:


//--------------------- .nv.info.triton_poi_fused__native_batch_norm_legit_no_training_relu_51 --------------------------
	.section	.nv.info.triton_poi_fused__native_batch_norm_legit_no_training_relu_51,"",@"SHT_CUDA_INFO"
	.sectionflags	@""
	.align	4


	//----- nvinfo : EIATTR_CUDA_API_VERSION
	.align		4
        /*0000*/ 	.byte	0x04, 0x37
        /*0002*/ 	.short	(.L_11 - .L_10)
.L_10:
        /*0004*/ 	.word	0x0000007c


	//----- nvinfo : EIATTR_KPARAM_INFO
	.align		4
.L_11:
        /*0008*/ 	.byte	0x04, 0x17
        /*000a*/ 	.short	(.L_13 - .L_12)
.L_12:
        /*000c*/ 	.word	0x00000000
        /*0010*/ 	.short	0x0007
        /*0012*/ 	.short	0x0034
        /*0014*/ 	.byte	0x00, 0xf0, 0x11, 0x00


	//----- nvinfo : EIATTR_KPARAM_INFO
	.align		4
.L_13:
        /*0018*/ 	.byte	0x04, 0x17
        /*001a*/ 	.short	(.L_15 - .L_14)
.L_14:
        /*001c*/ 	.word	0x00000000
        /*0020*/ 	.short	0x0006
        /*0022*/ 	.short	0x0030
        /*0024*/ 	.byte	0x00, 0xf0, 0x11, 0x00


	//----- nvinfo : EIATTR_KPARAM_INFO
	.align		4
.L_15:
        /*0028*/ 	.byte	0x04, 0x17
        /*002a*/ 	.short	(.L_17 - .L_16)
.L_16:
        /*002c*/ 	.word	0x00000000
        /*0030*/ 	.short	0x0005
        /*0032*/ 	.short	0x0028
        /*0034*/ 	.byte	0x00, 0xf4, 0x21, 0x00


	//----- nvinfo : EIATTR_KPARAM_INFO
	.align		4
.L_17:
        /*0038*/ 	.byte	0x04, 0x17
        /*003a*/ 	.short	(.L_19 - .L_18)
.L_18:
        /*003c*/ 	.word	0x00000000
        /*0040*/ 	.short	0x0004
        /*0042*/ 	.short	0x0020
        /*0044*/ 	.byte	0x00, 0xf4, 0x21, 0x00


	//----- nvinfo : EIATTR_KPARAM_INFO
	.align		4
.L_19:
        /*0048*/ 	.byte	0x04, 0x17
        /*004a*/ 	.short	(.L_21 - .L_20)
.L_20:
        /*004c*/ 	.word	0x00000000
        /*0050*/ 	.short	0x0003
        /*0052*/ 	.short	0x0018
        /*0054*/ 	.byte	0x00, 0xf4, 0x21, 0x00


	//----- nvinfo : EIATTR_KPARAM_INFO
	.align		4
.L_21:
        /*0058*/ 	.byte	0x04, 0x17
        /*005a*/ 	.short	(.L_23 - .L_22)
.L_22:
        /*005c*/ 	.word	0x00000000
        /*0060*/ 	.short	0x0002
        /*0062*/ 	.short	0x0010
        /*0064*/ 	.byte	0x00, 0xf4, 0x21, 0x00


	//----- nvinfo : EIATTR_KPARAM_INFO
	.align		4
.L_23:
        /*0068*/ 	.byte	0x04, 0x17
        /*006a*/ 	.short	(.L_25 - .L_24)
.L_24:
        /*006c*/ 	.word	0x00000000
        /*0070*/ 	.short	0x0001
        /*0072*/ 	.short	0x0008
        /*0074*/ 	.byte	0x00, 0xf4, 0x21, 0x00


	//----- nvinfo : EIATTR_KPARAM_INFO
	.align		4
.L_25:
        /*0078*/ 	.byte	0x04, 0x17
        /*007a*/ 	.short	(.L_27 - .L_26)
.L_26:
        /*007c*/ 	.word	0x00000000
        /*0080*/ 	.short	0x0000
        /*0082*/ 	.short	0x0000
        /*0084*/ 	.byte	0x00, 0xf4, 0x21, 0x00


	//----- nvinfo : EIATTR_SPARSE_MMA_MASK
	.align		4
.L_27:
        /*0088*/ 	.byte	0x03, 0x50
        /*008a*/ 	.short	0x0000


	//----- nvinfo : EIATTR_MAXREG_COUNT
	.align		4
        /*008c*/ 	.byte	0x03, 0x1b
        /*008e*/ 	.short	0x00ff


	//----- nvinfo : EIATTR_EXIT_INSTR_OFFSETS
	.align		4
        /*0090*/ 	.byte	0x04, 0x1c
        /*0092*/ 	.short	(.L_29 - .L_28)


	//   ....[0]....
.L_28:
        /*0094*/ 	.word	0x00000bd0


	//   ....[1]....
        /*0098*/ 	.word	0x00000ca0


	//----- nvinfo : EIATTR_REQNTID
	.align		4
.L_29:
        /*009c*/ 	.byte	0x04, 0x10
        /*009e*/ 	.short	(.L_31 - .L_30)
.L_30:
        /*00a0*/ 	.word	0x00000080
        /*00a4*/ 	.word	0x00000001
        /*00a8*/ 	.word	0x00000001


	//----- nvinfo : EIATTR_CBANK_PARAM_SIZE
	.align		4
.L_31:
        /*00ac*/ 	.byte	0x03, 0x19
        /*00ae*/ 	.short	0x0038


	//----- nvinfo : EIATTR_PARAM_CBANK
	.align		4
        /*00b0*/ 	.byte	0x04, 0x0a
        /*00b2*/ 	.short	(.L_33 - .L_32)
	.align		4
.L_32:
        /*00b4*/ 	.word	index@(.nv.constant0.triton_poi_fused__native_batch_norm_legit_no_training_relu_51)
        /*00b8*/ 	.short	0x0210
        /*00ba*/ 	.short	0x0038


	//----- nvinfo : EIATTR_SW_WAR
	.align		4
.L_33:
        /*00bc*/ 	.byte	0x04, 0x36
        /*00be*/ 	.short	(.L_35 - .L_34)
.L_34:
        /*00c0*/ 	.word	0x00000008
.L_35:


//--------------------- .nv.callgraph             --------------------------
	.section	.nv.callgraph,"",@"SHT_CUDA_CALLGRAPH"
	.align	4
	.sectionentsize	8
	.align		4
        /*0000*/ 	.word	0x00000000
	.align		4
        /*0004*/ 	.word	0xffffffff
	.align		4
        /*0008*/ 	.word	0x00000000
	.align		4
        /*000c*/ 	.word	0xfffffffe
	.align		4
        /*0010*/ 	.word	0x00000000
	.align		4
        /*0014*/ 	.word	0xfffffffd
	.align		4
        /*0018*/ 	.word	0x00000000
	.align		4
        /*001c*/ 	.word	0xfffffffc


//--------------------- .nv.constant4             --------------------------
	.section	.nv.constant4,"a",@progbits
	.align	8
	.align		8
.nv.constant4:
        /*0000*/ 	.dword	_$_str
	.align		8
        /*0008*/ 	.dword	_$_str_$_2


//--------------------- .text.triton_poi_fused__native_batch_norm_legit_no_training_relu_51 --------------------------
	.section	.text.triton_poi_fused__native_batch_norm_legit_no_training_relu_51,"ax",@progbits
	.sectionflags	@"SHF_BARRIERS=1"
	.align	128
        .global         triton_poi_fused__native_batch_norm_legit_no_training_relu_51
        .type           triton_poi_fused__native_batch_norm_legit_no_training_relu_51,@function
        .size           triton_poi_fused__native_batch_norm_legit_no_training_relu_51,(.L_x_1 - triton_poi_fused__native_batch_norm_legit_no_training_relu_51)
        .other          triton_poi_fused__native_batch_norm_legit_no_training_relu_51,@"STO_CUDA_ENTRY STV_DEFAULT"
triton_poi_fused__native_batch_norm_legit_no_training_relu_51:
.text.triton_poi_fused__native_batch_norm_legit_no_training_relu_51:
[----:B------:R-:W0:Y:S01]  /*0000*/  LDC R1, c[0x0][0x28] ;  /* 0x00000a00ff017b82 */ /* 0x000e220000000800 */
[----:B------:R-:W1:Y:S07]  /*0010*/  S2R R2, SR_CTAID.Y ;  /* 0x0000000000027919 */ /* 0x000e6e0000002600 */
[----:B------:R-:W2:Y:S01]  /*0020*/  LDC.64 R8, c[0x0][0x220] ;  /* 0x00008800ff087b82 */ /* 0x000ea20000000a00 */
[----:B------:R-:W-:Y:S02]  /*0030*/  CS2R R4, SRZ ;  /* 0x0000000000047805 */ /* 0x000fe4000001ff00 */
[----:B------:R-:W-:Y:S01]  /*0040*/  CS2R R6, SRZ ;  /* 0x0000000000067805 */ /* 0x000fe2000001ff00 */
[----:B------:R-:W3:Y:S01]  /*0050*/  S2R R10, SR_TID.X ;  /* 0x00000000000a7919 */ /* 0x000ee20000002100 */
[----:B------:R-:W-:Y:S01]  /*0060*/  ULDC.64 UR6, c[0x0][0x208] ;  /* 0x0000820000067ab9 */ /* 0x000fe20000000a00 */
[----:B------:R-:W4:Y:S02]  /*0070*/  S2R R11, SR_CTAID.X ;  /* 0x00000000000b7919 */ /* 0x000f240000002500 */
[----:B------:R-:W5:Y:S08]  /*0080*/  LDC.64 R24, c[0x0][0x210] ;  /* 0x00008400ff187b82 */ /* 0x000f700000000a00 */
[----:B------:R-:W2:Y:S01]  /*0090*/  LDC.64 R26, c[0x0][0x218] ;  /* 0x00008600ff1a7b82 */ /* 0x000ea20000000a00 */
[----:B-1----:R-:W-:-:S02]  /*00a0*/  IMAD.SHL.U32 R2, R2, 0x20, RZ ;  /* 0x0000002002027824 */ /* 0x002fc400078e00ff */
[----:B---3--:R-:W-:-:S05]  /*00b0*/  IMAD.SHL.U32 R21, R10, 0x4, RZ ;  /* 0x000000040a157824 */ /* 0x008fca00078e00ff */
[----:B------:R-:W-:-:S04]  /*00c0*/  LOP3.LUT R20, R2, 0x1c, R21, 0xf8, !PT ;  /* 0x0000001c02147812 */ /* 0x000fc800078ef815 */
[C---:B------:R-:W-:Y:S01]  /*00d0*/  ISETP.GE.AND P0, PT, R20.reuse, 0x300, PT ;  /* 0x000003001400780c */ /* 0x040fe20003f06270 */
[----:B------:R-:W-:-:S05]  /*00e0*/  IMAD.HI R0, R20, 0x2aaaaaab, RZ ;  /* 0x2aaaaaab14007827 */ /* 0x000fca00078e02ff */
[----:B------:R-:W-:-:S04]  /*00f0*/  SHF.R.U32.HI R3, RZ, 0x1f, R0 ;  /* 0x0000001fff037819 */ /* 0x000fc80000011600 */
[----:B------:R-:W-:-:S05]  /*0100*/  LEA.HI.SX32 R13, R0, R3, 0x1b ;  /* 0x00000003000d7211 */ /* 0x000fca00078fdaff */
[----:B------:R-:W-:-:S04]  /*0110*/  IMAD R20, R13, -0xc0, R20 ;  /* 0xffffff400d147824 */ /* 0x000fc800078e0214 */
[----:B--2---:R-:W-:-:S05]  /*0120*/  IMAD.WIDE R8, R20, 0x4, R8 ;  /* 0x0000000414087825 */ /* 0x004fca00078e0208 */
[----:B------:R1:W2:Y:S01]  /*0130*/  @!P0 LDG.E.EL.128 R4, desc[UR6][R8.64] ;  /* 0x0000000608048981 */ /* 0x0002a2000c2e1d00 */
[----:B------:R-:W-:Y:S01]  /*0140*/  SHF.R.U32.HI R3, RZ, 0x3, R10 ;  /* 0x00000003ff037819 */ /* 0x000fe2000001160a */
[----:B----4-:R-:W-:Y:S01]  /*0150*/  IMAD.SHL.U32 R0, R11, 0x20, RZ ;  /* 0x000000200b007824 */ /* 0x010fe200078e00ff */
[----:B------:R-:W-:Y:S01]  /*0160*/  CS2R R14, SRZ ;  /* 0x00000000000e7805 */ /* 0x000fe2000001ff00 */
[----:B------:R-:W-:Y:S01]  /*0170*/  IMAD R13, R13, 0x3000, R20 ;  /* 0x000030000d0d7824 */ /* 0x000fe200078e0214 */
[----:B------:R-:W-:Y:S02]  /*0180*/  SGXT.U32 R3, R3, 0x4 ;  /* 0x000000040303781a */ /* 0x000fe40000000000 */
[----:B------:R-:W-:Y:S01]  /*0190*/  CS2R R18, SRZ ;  /* 0x0000000000127805 */ /* 0x000fe2000001ff00 */
[----:B0-----:R-:W-:Y:S01]  /*01a0*/  IMAD.WIDE R26, R20, 0x4, R26 ;  /* 0x00000004141a7825 */ /* 0x001fe200078e021a */
[----:B------:R-:W-:Y:S02]  /*01b0*/  LOP3.LUT R10, R0, R3, RZ, 0xfc, !PT ;  /* 0x00000003000a7212 */ /* 0x000fe400078efcff */
[----:B-1----:R-:W-:-:S02]  /*01c0*/  CS2R R8, SRZ ;  /* 0x0000000000087805 */ /* 0x002fc4000001ff00 */
[----:B------:R-:W-:Y:S02]  /*01d0*/  LOP3.LUT R11, R0, 0x10, R3, 0xfe, !PT ;  /* 0x00000010000b7812 */ /* 0x000fe400078efe03 */
[C---:B------:R-:W-:Y:S01]  /*01e0*/  ISETP.LT.AND P1, PT, R10.reuse, 0x40, !P0 ;  /* 0x000000400a00780c */ /* 0x040fe20004721270 */
[--C-:B------:R-:W-:Y:S01]  /*01f0*/  IMAD R23, R10, 0xc0, R13.reuse ;  /* 0x000000c00a177824 */ /* 0x100fe200078e020d */
[C---:B------:R-:W-:Y:S01]  /*0200*/  ISETP.LT.AND P2, PT, R11.reuse, 0x40, !P0 ;  /* 0x000000400b00780c */ /* 0x040fe20004741270 */
[----:B------:R-:W-:Y:S01]  /*0210*/  IMAD R17, R11, 0xc0, R13 ;  /* 0x000000c00b117824 */ /* 0x000fe200078e020d */
[----:B------:R-:W-:Y:S01]  /*0220*/  CS2R R10, SRZ ;  /* 0x00000000000a7805 */ /* 0x000fe2000001ff00 */
[----:B-----5:R-:W-:Y:S01]  /*0230*/  IMAD.WIDE R22, R23, 0x4, R24 ;  /* 0x0000000417167825 */ /* 0x020fe200078e0218 */
[----:B------:R-:W-:-:S03]  /*0240*/  CS2R R12, SRZ ;  /* 0x00000000000c7805 */ /* 0x000fc6000001ff00 */
[----:B------:R-:W-:Y:S01]  /*0250*/  IMAD.WIDE R24, R17, 0x4, R24 ;  /* 0x0000000411187825 */ /* 0x000fe200078e0218 */
[----:B------:R-:W-:Y:S02]  /*0260*/  CS2R R16, SRZ ;  /* 0x0000000000107805 */ /* 0x000fe4000001ff00 */
[----:B------:R0:W3:Y:S04]  /*0270*/  @!P0 LDG.E.EL.128 R12, desc[UR6][R26.64] ;  /* 0x000000061a0c8981 */ /* 0x0000e8000c2e1d00 */
[----:B------:R1:W3:Y:S04]  /*0280*/  @P1 LDG.E.EL.128 R8, desc[UR6][R22.64] ;  /* 0x0000000616081981 */ /* 0x0002e8000c2e1d00 */
[----:B------:R4:W5:Y:S01]  /*0290*/  @P2 LDG.E.EL.128 R16, desc[UR6][R24.64] ;  /* 0x0000000618102981 */ /* 0x000962000c2e1d00 */
[----:B0-----:R-:W0:Y:S01]  /*02a0*/  LDC.64 R26, c[0x0][0x228] ;  /* 0x00008a00ff1a7b82 */ /* 0x001e220000000a00 */
[----:B--2---:R-:W-:-:S04]  /*02b0*/  FADD R4, R4, 0.0010000000474974513054 ;  /* 0x3a83126f04047421 */ /* 0x004fc80000000000 */
[----:B------:R-:W2:Y:S01]  /*02c0*/  MUFU.SQRT R28, R4 ;  /* 0x00000004001c7308 */ /* 0x000ea20000002000 */
[----:B-1----:R-:W-:Y:S01]  /*02d0*/  FADD R23, R7, 0.0010000000474974513054 ;  /* 0x3a83126f07177421 */ /* 0x002fe20000000000 */
[----:B------:R-:W-:Y:S01]  /*02e0*/  FADD R6, R6, 0.0010000000474974513054 ;  /* 0x3a83126f06067421 */ /* 0x000fe20000000000 */
[----:B------:R-:W-:-:S05]  /*02f0*/  FADD R5, R5, 0.0010000000474974513054 ;  /* 0x3a83126f05057421 */ /* 0x000fca0000000000 */
[----:B----4-:R-:W1:Y:S01]  /*0300*/  MUFU.SQRT R24, R6 ;  /* 0x0000000600187308 */ /* 0x010e620000002000 */
[----:B--2---:R-:W-:-:S07]  /*0310*/  FSETP.GT.AND P6, PT, R28, 8.50705917302346158658e+37, PT ;  /* 0x7e8000001c00780b */ /* 0x004fce0003fc4000 */
[----:B------:R-:W2:Y:S01]  /*0320*/  MUFU.SQRT R23, R23 ;  /* 0x0000001700177308 */ /* 0x000ea20000002000 */
[----:B------:R-:W-:Y:S01]  /*0330*/  FSETP.GEU.AND P1, PT, R28, 1.175494350822287508e-38, PT ;  /* 0x008000001c00780b */ /* 0x000fe20003f2e000 */
[----:B------:R-:W-:-:S06]  /*0340*/  IMAD.MOV.U32 R7, RZ, RZ, 0x3e800000 ;  /* 0x3e800000ff077424 */ /* 0x000fcc00078e00ff */
[----:B------:R4:W0:Y:S01]  /*0350*/  MUFU.SQRT R29, R5 ;  /* 0x00000005001d7308 */ /* 0x0008220000002000 */
[----:B-1----:R-:W-:Y:S01]  /*0360*/  FSETP.GT.AND P4, PT, R24, 8.50705917302346158658e+37, PT ;  /* 0x7e8000001800780b */ /* 0x002fe20003f84000 */
[----:B------:R-:W-:Y:S01]  /*0370*/  @P6 FMUL R28, R28, 0.25 ;  /* 0x3e8000001c1c6820 */ /* 0x000fe20000400000 */
[----:B----4-:R-:W-:Y:S02]  /*0380*/  FSEL R5, R7, 1, P6 ;  /* 0x3f80000007057808 */ /* 0x010fe40003000000 */
[----:B--2---:R-:W-:Y:S01]  /*0390*/  FSETP.GT.AND P6, PT, R23, 8.50705917302346158658e+37, PT ;  /* 0x7e8000001700780b */ /* 0x004fe20003fc4000 */
[----:B------:R-:W-:Y:S01]  /*03a0*/  @!P1 FMUL R28, R28, 16777216 ;  /* 0x4b8000001c1c9820 */ /* 0x000fe20000400000 */
[----:B------:R-:W-:Y:S01]  /*03b0*/  FSETP.GEU.AND P5, PT, R24, 1.175494350822287508e-38, PT ;  /* 0x008000001800780b */ /* 0x000fe20003fae000 */
[----:B------:R-:W-:Y:S01]  /*03c0*/  @!P1 FMUL R5, R5, 16777216 ;  /* 0x4b80000005059820 */ /* 0x000fe20000400000 */
[----:B0-----:R-:W-:Y:S02]  /*03d0*/  FSETP.GT.AND P2, PT, R29, 8.50705917302346158658e+37, PT ;  /* 0x7e8000001d00780b */ /* 0x001fe40003f44000 */
[----:B------:R-:W-:-:S02]  /*03e0*/  FSETP.GEU.AND P1, PT, R23, 1.175494350822287508e-38, PT ;  /* 0x008000001700780b */ /* 0x000fc40003f2e000 */
[----:B------:R-:W-:Y:S01]  /*03f0*/  FSETP.GEU.AND P3, PT, R29, 1.175494350822287508e-38, PT ;  /* 0x008000001d00780b */ /* 0x000fe20003f6e000 */
[C---:B---3--:R-:W-:Y:S01]  /*0400*/  FADD R22, -R12.reuse, R8 ;  /* 0x000000080c167221 */ /* 0x048fe20000000100 */
[----:B-----5:R-:W-:Y:S01]  /*0410*/  FADD R16, -R12, R16 ;  /* 0x000000100c107221 */ /* 0x020fe20000000100 */
[----:B------:R-:W-:Y:S01]  /*0420*/  @P4 FMUL R24, R24, 0.25 ;  /* 0x3e80000018184820 */ /* 0x000fe20000400000 */
[----:B------:R-:W-:Y:S01]  /*0430*/  FADD R12, -R13, R9 ;  /* 0x000000090d0c7221 */ /* 0x000fe20000000100 */
[----:B------:R-:W-:Y:S01]  /*0440*/  @P6 FMUL R23, R23, 0.25 ;  /* 0x3e80000017176820 */ /* 0x000fe20000400000 */
[----:B------:R-:W0:Y:S01]  /*0450*/  LDC.64 R8, c[0x0][0x230] ;  /* 0x00008c00ff087b82 */ /* 0x000e220000000a00 */
[----:B------:R-:W-:Y:S02]  /*0460*/  @!P5 FMUL R24, R24, 16777216 ;  /* 0x4b8000001818d820 */ /* 0x000fe40000400000 */
[----:B------:R-:W-:Y:S02]  /*0470*/  @P2 FMUL R29, R29, 0.25 ;  /* 0x3e8000001d1d2820 */ /* 0x000fe40000400000 */
[----:B------:R-:W-:-:S02]  /*0480*/  @!P1 FMUL R23, R23, 16777216 ;  /* 0x4b80000017179820 */ /* 0x000fc40000400000 */
[----:B------:R-:W-:Y:S01]  /*0490*/  @!P3 FMUL R29, R29, 16777216 ;  /* 0x4b8000001d1db820 */ /* 0x000fe20000400000 */
[----:B------:R-:W1:Y:S01]  /*04a0*/  MUFU.RCP R6, R28 ;  /* 0x0000001c00067308 */ /* 0x000e620000001000 */
[----:B------:R-:W-:Y:S01]  /*04b0*/  FADD R17, -R13, R17 ;  /* 0x000000110d117221 */ /* 0x000fe20000000100 */
[C---:B------:R-:W-:Y:S01]  /*04c0*/  FADD R13, -R14.reuse, R10 ;  /* 0x0000000a0e0d7221 */ /* 0x040fe20000000100 */
[----:B------:R-:W-:-:S05]  /*04d0*/  FADD R18, -R14, R18 ;  /* 0x000000120e127221 */ /* 0x000fca0000000100 */
[----:B------:R2:W3:Y:S01]  /*04e0*/  MUFU.RCP R4, R29 ;  /* 0x0000001d00047308 */ /* 0x0004e20000001000 */
[----:B------:R-:W-:Y:S01]  /*04f0*/  FADD R14, -R15, R11 ;  /* 0x0000000b0f0e7221 */ /* 0x000fe20000000100 */
[----:B------:R-:W-:-:S06]  /*0500*/  FSEL R25, R7, 1, P2 ;  /* 0x3f80000007197808 */ /* 0x000fcc0001000000 */
[----:B------:R-:W4:Y:S01]  /*0510*/  MUFU.RCP R24, R24 ;  /* 0x0000001800187308 */ /* 0x000f220000001000 */
[----:B------:R-:W-:-:S07]  /*0520*/  FSEL R11, R7, 1, P4 ;  /* 0x3f800000070b7808 */ /* 0x000fce0002000000 */
[----:B------:R-:W5:Y:S01]  /*0530*/  MUFU.RCP R23, R23 ;  /* 0x0000001700177308 */ /* 0x000f620000001000 */
[----:B------:R-:W-:Y:S01]  /*0540*/  FSEL R10, R7, 1, P6 ;  /* 0x3f800000070a7808 */ /* 0x000fe20003000000 */
[----:B------:R-:W-:Y:S01]  /*0550*/  @!P3 FMUL R25, R25, 16777216 ;  /* 0x4b8000001919b820 */ /* 0x000fe20000400000 */
[----:B------:R-:W-:-:S03]  /*0560*/  @!P5 FMUL R11, R11, 16777216 ;  /* 0x4b8000000b0bd820 */ /* 0x000fc60000400000 */
[----:B------:R-:W-:Y:S01]  /*0570*/  @!P1 FMUL R10, R10, 16777216 ;  /* 0x4b8000000a0a9820 */ /* 0x000fe20000400000 */
[----:B------:R-:W-:Y:S01]  /*0580*/  FADD R19, -R15, R19 ;  /* 0x000000130f137221 */ /* 0x000fe20000000100 */
[----:B--2---:R-:W-:-:S04]  /*0590*/  IMAD.WIDE R28, R20, 0x4, R26 ;  /* 0x00000004141c7825 */ /* 0x004fc800078e021a */
[----:B-1----:R-:W-:Y:S01]  /*05a0*/  FMUL R15, R6, R5 ;  /* 0x00000005060f7220 */ /* 0x002fe20000400000 */
[----:B---3--:R-:W-:Y:S01]  /*05b0*/  FMUL R25, R4, R25 ;  /* 0x0000001904197220 */ /* 0x008fe20000400000 */
[----:B----4-:R-:W-:Y:S01]  /*05c0*/  FMUL R24, R24, R11 ;  /* 0x0000000b18187220 */ /* 0x010fe20000400000 */
[----:B0-----:R-:W-:Y:S01]  /*05d0*/  IMAD.WIDE R26, R20, 0x4, R8 ;  /* 0x00000004141a7825 */ /* 0x001fe200078e0208 */
[----:B------:R-:W-:Y:S02]  /*05e0*/  CS2R R4, SRZ ;  /* 0x0000000000047805 */ /* 0x000fe4000001ff00 */
[----:B------:R-:W-:Y:S01]  /*05f0*/  CS2R R6, SRZ ;  /* 0x0000000000067805 */ /* 0x000fe2000001ff00 */
[----:B-----5:R-:W-:Y:S01]  /*0600*/  FMUL R23, R23, R10 ;  /* 0x0000000a17177220 */ /* 0x020fe20000400000 */
[----:B------:R-:W-:Y:S02]  /*0610*/  CS2R R8, SRZ ;  /* 0x0000000000087805 */ /* 0x000fe4000001ff00 */
[----:B------:R-:W-:-:S02]  /*0620*/  CS2R R10, SRZ ;  /* 0x00000000000a7805 */ /* 0x000fc4000001ff00 */
[----:B------:R-:W2:Y:S04]  /*0630*/  @!P0 LDG.E.EL.128 R4, desc[UR6][R28.64] ;  /* 0x000000061c048981 */ /* 0x000ea8000c2e1d00 */
[----:B------:R0:W2:Y:S01]  /*0640*/  @!P0 LDG.E.EL.128 R8, desc[UR6][R26.64] ;  /* 0x000000061a088981 */ /* 0x0000a2000c2e1d00 */
[----:B------:R-:W0:Y:S01]  /*0650*/  S2R R20, SR_TID.X ;  /* 0x0000000000147919 */ /* 0x000e220000002100 */
[----:B------:R-:W1:Y:S01]  /*0660*/  S2UR UR5, SR_CgaCtaId ;  /* 0x00000000000579c3 */ /* 0x000e620000008800 */
[C---:B------:R-:W-:Y:S01]  /*0670*/  FMUL R17, R25.reuse, R17 ;  /* 0x0000001119117220 */ /* 0x040fe20000400000 */
[----:B------:R-:W-:Y:S01]  /*0680*/  FMUL R12, R25, R12 ;  /* 0x0000000c190c7220 */ /* 0x000fe20000400000 */
[C---:B------:R-:W-:Y:S01]  /*0690*/  FMUL R25, R15.reuse, R16 ;  /* 0x000000100f197220 */ /* 0x040fe20000400000 */
[----:B------:R-:W-:Y:S01]  /*06a0*/  UMOV UR4, 0x400 ;  /* 0x0000040000047882 */ /* 0x000fe20000000000 */
[----:B------:R-:W-:Y:S01]  /*06b0*/  FMUL R15, R15, R22 ;  /* 0x000000160f0f7220 */ /* 0x000fe20000400000 */
[----:B------:R-:W-:Y:S01]  /*06c0*/  FMUL R13, R24, R13 ;  /* 0x0000000d180d7220 */ /* 0x000fe20000400000 */
[----:B------:R-:W-:Y:S01]  /*06d0*/  FMUL R14, R23, R14 ;  /* 0x0000000e170e7220 */ /* 0x000fe20000400000 */
[----:B-1----:R-:W-:Y:S01]  /*06e0*/  UPRMT UR4, UR5, 0x654, UR4 ;  /* 0x0000065405047896 */ /* 0x002fe20008000004 */
[----:B0-----:R-:W-:-:S05]  /*06f0*/  IMAD.SHL.U32 R26, R20, 0x80, RZ ;  /* 0x00000080141a7824 */ /* 0x001fca00078e00ff */
[----:B------:R-:W-:-:S04]  /*0700*/  LOP3.LUT R16, R26, 0x380, RZ, 0xc0, !PT ;  /* 0x000003801a107812 */ /* 0x000fc800078ec0ff */
[C---:B------:R-:W-:Y:S02]  /*0710*/  LOP3.LUT R22, R16.reuse, 0x20, RZ, 0xfc, !PT ;  /* 0x0000002010167812 */ /* 0x040fe400078efcff */
[C---:B------:R-:W-:Y:S02]  /*0720*/  LOP3.LUT R26, R16.reuse, 0x40, RZ, 0xfc, !PT ;  /* 0x00000040101a7812 */ /* 0x040fe400078efcff */
[----:B------:R-:W-:Y:S02]  /*0730*/  LOP3.LUT R27, R16, 0x60, RZ, 0xfc, !PT ;  /* 0x00000060101b7812 */ /* 0x000fe400078efcff */
[----:B------:R-:W-:-:S04]  /*0740*/  SHF.R.U32.HI R20, RZ, 0x1, R20 ;  /* 0x00000001ff147819 */ /* 0x000fc80000011614 */
[----:B------:R-:W-:Y:S02]  /*0750*/  LOP3.LUT R20, R20, 0x3c, RZ, 0xc0, !PT ;  /* 0x0000003c14147812 */ /* 0x000fe400078ec0ff */
[----:B------:R-:W-:Y:S01]  /*0760*/  LOP3.LUT R0, R0, 0x1c, R21, 0xf8, !PT ;  /* 0x0000001c00007812 */ /* 0x000fe200078ef815 */
[-CC-:B--2---:R-:W-:Y:S01]  /*0770*/  FFMA R15, R15, R4.reuse, R8.reuse ;  /* 0x000000040f0f7223 */ /* 0x184fe20000000008 */
[----:B------:R-:W-:Y:S01]  /*0780*/  FFMA R4, R25, R4, R8 ;  /* 0x0000000419047223 */ /* 0x000fe20000000008 */
[C---:B------:R-:W-:Y:S02]  /*0790*/  LOP3.LUT R25, R16.reuse, R3, RZ, 0xfc, !PT ;  /* 0x0000000310197212 */ /* 0x040fe400078efcff */
[----:B------:R-:W-:Y:S01]  /*07a0*/  LEA.HI R8, R16, UR4, RZ, 0x1d ;  /* 0x0000000410087c11 */ /* 0x000fe2000f8fe8ff */
[----:B------:R-:W-:Y:S01]  /*07b0*/  FFMA R12, R12, R5, R9 ;  /* 0x000000050c0c7223 */ /* 0x000fe20000000009 */
[----:B------:R-:W-:Y:S01]  /*07c0*/  LEA.HI R16, R22, UR4, RZ, 0x1d ;  /* 0x0000000416107c11 */ /* 0x000fe2000f8fe8ff */
[--C-:B------:R-:W-:Y:S01]  /*07d0*/  FFMA R13, R13, R6, R10.reuse ;  /* 0x000000060d0d7223 */ /* 0x100fe2000000000a */
[----:B------:R-:W-:Y:S01]  /*07e0*/  LEA.HI R22, R26, UR4, RZ, 0x1d ;  /* 0x000000041a167c11 */ /* 0x000fe2000f8fe8ff */
[----:B------:R-:W-:Y:S01]  /*07f0*/  FFMA R14, R14, R7, R11 ;  /* 0x000000070e0e7223 */ /* 0x000fe2000000000b */
[----:B------:R-:W-:Y:S01]  /*0800*/  LEA.HI R26, R27, UR4, RZ, 0x1d ;  /* 0x000000041b1a7c11 */ /* 0x000fe2000f8fe8ff */
[----:B------:R-:W-:Y:S01]  /*0810*/  FMUL R27, R24, R18 ;  /* 0x00000012181b7220 */ /* 0x000fe20000400000 */
[----:B------:R-:W-:Y:S01]  /*0820*/  FMUL R18, R23, R19 ;  /* 0x0000001317127220 */ /* 0x000fe20000400000 */
[----:B------:R-:W-:Y:S01]  /*0830*/  FSETP.GEU.AND P3, PT, R15, RZ, PT ;  /* 0x000000ff0f00720b */ /* 0x000fe20003f6e000 */
[----:B------:R-:W-:Y:S01]  /*0840*/  FFMA R17, R17, R5, R9 ;  /* 0x0000000511117223 */ /* 0x000fe20000000009 */
[----:B------:R-:W-:Y:S01]  /*0850*/  FSETP.GEU.AND P2, PT, R12, RZ, PT ;  /* 0x000000ff0c00720b */ /* 0x000fe20003f4e000 */
[----:B------:R-:W-:Y:S01]  /*0860*/  FFMA R27, R27, R6, R10 ;  /* 0x000000061b1b7223 */ /* 0x000fe2000000000a */
[----:B------:R-:W-:Y:S01]  /*0870*/  FSETP.GEU.AND P1, PT, R13, RZ, PT ;  /* 0x000000ff0d00720b */ /* 0x000fe20003f2e000 */
[----:B------:R-:W-:Y:S01]  /*0880*/  FFMA R18, R18, R7, R11 ;  /* 0x0000000712127223 */ /* 0x000fe2000000000b */
[----:B------:R-:W-:-:S02]  /*0890*/  FSETP.GEU.AND P0, PT, R14, RZ, PT ;  /* 0x000000ff0e00720b */ /* 0x000fc40003f0e000 */
[----:B------:R-:W-:Y:S01]  /*08a0*/  FSEL R15, R15, RZ, P3 ;  /* 0x000000ff0f0f7208 */ /* 0x000fe20001800000 */
[C---:B------:R-:W-:Y:S01]  /*08b0*/  IMAD R16, R25.reuse, 0x4, R16 ;  /* 0x0000000419107824 */ /* 0x040fe200078e0210 */
[C---:B------:R-:W-:Y:S02]  /*08c0*/  LEA R8, R25.reuse, R8, 0x2 ;  /* 0x0000000819087211 */ /* 0x040fe400078e10ff */
[----:B------:R-:W-:Y:S02]  /*08d0*/  FSEL R5, R12, RZ, P2 ;  /* 0x000000ff0c057208 */ /* 0x000fe40001000000 */
[----:B------:R-:W-:Y:S01]  /*08e0*/  FSETP.GEU.AND P3, PT, R4, RZ, PT ;  /* 0x000000ff0400720b */ /* 0x000fe20003f6e000 */
[----:B------:R-:W-:Y:S01]  /*08f0*/  IMAD R22, R25, 0x4, R22 ;  /* 0x0000000419167824 */ /* 0x000fe200078e0216 */
[----:B------:R-:W-:Y:S02]  /*0900*/  FSEL R13, R13, RZ, P1 ;  /* 0x000000ff0d0d7208 */ /* 0x000fe40000800000 */
[----:B------:R-:W-:Y:S01]  /*0910*/  FSETP.GEU.AND P2, PT, R17, RZ, PT ;  /* 0x000000ff1100720b */ /* 0x000fe20003f4e000 */
[----:B------:R-:W-:Y:S01]  /*0920*/  IMAD R25, R25, 0x4, R26 ;  /* 0x0000000419197824 */ /* 0x000fe200078e021a */
[----:B------:R-:W-:-:S02]  /*0930*/  FSEL R14, R14, RZ, P0 ;  /* 0x000000ff0e0e7208 */ /* 0x000fc40000000000 */
[----:B------:R-:W-:Y:S02]  /*0940*/  FSETP.GEU.AND P1, PT, R27, RZ, PT ;  /* 0x000000ff1b00720b */ /* 0x000fe40003f2e000 */
[----:B------:R-:W-:Y:S01]  /*0950*/  FSETP.GEU.AND P0, PT, R18, RZ, PT ;  /* 0x000000ff1200720b */ /* 0x000fe20003f0e000 */
[----:B------:R-:W-:Y:S01]  /*0960*/  STS [R8], R15 ;  /* 0x0000000f08007388 */ /* 0x000fe20000000800 */
[----:B------:R-:W-:Y:S02]  /*0970*/  FSEL R9, R4, RZ, P3 ;  /* 0x000000ff04097208 */ /* 0x000fe40001800000 */
[----:B------:R-:W-:Y:S01]  /*0980*/  FSEL R17, R17, RZ, P2 ;  /* 0x000000ff11117208 */ /* 0x000fe20001000000 */
[----:B------:R-:W-:Y:S01]  /*0990*/  STS [R16+0x80], R5 ;  /* 0x0000800510007388 */ /* 0x000fe20000000800 */
[----:B------:R-:W-:Y:S02]  /*09a0*/  FSEL R27, R27, RZ, P1 ;  /* 0x000000ff1b1b7208 */ /* 0x000fe40000800000 */
[----:B------:R-:W-:Y:S01]  /*09b0*/  FSEL R18, R18, RZ, P0 ;  /* 0x000000ff12127208 */ /* 0x000fe20000000000 */
[----:B------:R-:W-:Y:S04]  /*09c0*/  STS [R22+0x100], R13 ;  /* 0x0001000d16007388 */ /* 0x000fe80000000800 */
[----:B------:R-:W-:Y:S04]  /*09d0*/  STS [R25+0x180], R14 ;  /* 0x0001800e19007388 */ /* 0x000fe80000000800 */
[----:B------:R0:W-:Y:S04]  /*09e0*/  STS [R8+0x40], R9 ;  /* 0x0000400908007388 */ /* 0x0001e80000000800 */
[----:B------:R-:W-:Y:S04]  /*09f0*/  STS [R16+0xc0], R17 ;  /* 0x0000c01110007388 */ /* 0x000fe80000000800 */
[----:B------:R-:W-:Y:S01]  /*0a00*/  STS [R22+0x140], R27 ;  /* 0x0001401b16007388 */ /* 0x000fe20000000800 */
[----:B------:R-:W-:Y:S01]  /*0a10*/  VIADD R7, R20, UR4 ;  /* 0x0000000414077c36 */ /* 0x000fe20008000000 */
[----:B------:R-:W-:Y:S01]  /*0a20*/  LOP3.LUT R10, R21, 0x1fc, RZ, 0xc0, !PT ;  /* 0x000001fc150a7812 */ /* 0x000fe200078ec0ff */
[----:B0-----:R-:W0:Y:S01]  /*0a30*/  LDC.64 R8, c[0x0][0x238] ;  /* 0x00008e00ff087b82 */ /* 0x001e220000000a00 */
[----:B------:R-:W-:Y:S02]  /*0a40*/  STS [R25+0x1c0], R18 ;  /* 0x0001c01219007388 */ /* 0x000fe40000000800 */
[----:B------:R-:W-:-:S05]  /*0a50*/  LEA R14, R10, R7, 0x2 ;  /* 0x000000070a0e7211 */ /* 0x000fca00078e10ff */
[----:B------:R-:W-:Y:S01]  /*0a60*/  BAR.SYNC.DEFER_BLOCKING 0x0 ;  /* 0x0000000000007b1d */ /* 0x000fe20000010000 */
[----:B------:R-:W-:-:S05]  /*0a70*/  LOP3.LUT R11, R2, R3, RZ, 0xfc, !PT ;  /* 0x00000003020b7212 */ /* 0x000fca00078efcff */
[----:B------:R-:W-:Y:S01]  /*0a80*/  IMAD.HI R12, R11, 0x2aaaaaab, RZ ;  /* 0x2aaaaaab0b0c7827 */ /* 0x000fe200078e02ff */
[----:B------:R-:W-:Y:S04]  /*0a90*/  LDS R4, [R14] ;  /* 0x000000000e047984 */ /* 0x000fe80000000800 */
[----:B------:R-:W-:Y:S04]  /*0aa0*/  LDS R5, [R14+0x4] ;  /* 0x000004000e057984 */ /* 0x000fe80000000800 */
[----:B------:R-:W-:Y:S04]  /*0ab0*/  LDS R6, [R14+0x8] ;  /* 0x000008000e067984 */ /* 0x000fe80000000800 */
[----:B------:R-:W1:Y:S01]  /*0ac0*/  LDS R7, [R14+0xc] ;  /* 0x00000c000e077984 */ /* 0x000e620000000800 */
[----:B------:R-:W-:-:S02]  /*0ad0*/  SHF.R.U32.HI R13, RZ, 0x1f, R12 ;  /* 0x0000001fff0d7819 */ /* 0x000fc4000001160c */
[----:B------:R-:W-:Y:S02]  /*0ae0*/  ISETP.GE.AND P0, PT, R0, 0x40, PT ;  /* 0x000000400000780c */ /* 0x000fe40003f06270 */
[----:B------:R-:W-:Y:S02]  /*0af0*/  LEA.HI.SX32 R12, R12, R13, 0x1b ;  /* 0x0000000d0c0c7211 */ /* 0x000fe400078fdaff */
[----:B------:R-:W-:-:S03]  /*0b00*/  ISETP.LT.AND P1, PT, R11, 0x300, !P0 ;  /* 0x000003000b00780c */ /* 0x000fc60004721270 */
[----:B------:R-:W-:Y:S01]  /*0b10*/  IMAD R13, R12, -0xc0, R11 ;  /* 0xffffff400c0d7824 */ /* 0x000fe200078e020b */
[----:B------:R-:W-:Y:S02]  /*0b20*/  LOP3.LUT R11, R2, 0x10, R3, 0xfe, !PT ;  /* 0x00000010020b7812 */ /* 0x000fe400078efe03 */
[----:B------:R-:W-:Y:S01]  /*0b30*/  LOP3.LUT R15, R10, 0x200, RZ, 0xfc, !PT ;  /* 0x000002000a0f7812 */ /* 0x000fe200078efcff */
[----:B------:R-:W-:Y:S01]  /*0b40*/  IMAD R13, R13, 0x40, R0 ;  /* 0x000000400d0d7824 */ /* 0x000fe200078e0200 */
[----:B------:R-:W-:Y:S02]  /*0b50*/  ISETP.LT.AND P0, PT, R11, 0x300, !P0 ;  /* 0x000003000b00780c */ /* 0x000fe40004701270 */
[----:B------:R-:W-:Y:S01]  /*0b60*/  SHF.R.U32.HI R15, RZ, 0x3, R15 ;  /* 0x00000003ff0f7819 */ /* 0x000fe2000001160f */
[----:B------:R-:W-:-:S03]  /*0b70*/  IMAD R3, R12, 0x20000, R13 ;  /* 0x000200000c037824 */ /* 0x000fc600078e020d */
[----:B------:R-:W-:Y:S01]  /*0b80*/  LOP3.LUT R15, R15, 0x7c, RZ, 0xc0, !PT ;  /* 0x0000007c0f0f7812 */ /* 0x000fe200078ec0ff */
[----:B0-----:R-:W-:-:S04]  /*0b90*/  IMAD.WIDE R2, R3, 0x4, R8 ;  /* 0x0000000403027825 */ /* 0x001fc800078e0208 */
[----:B------:R-:W-:-:S05]  /*0ba0*/  VIADD R15, R15, UR4 ;  /* 0x000000040f0f7c36 */ /* 0x000fca0008000000 */
[----:B------:R-:W-:Y:S01]  /*0bb0*/  LEA R15, R10, R15, 0x2 ;  /* 0x0000000f0a0f7211 */ /* 0x000fe200078e10ff */
[----:B-1----:R0:W-:Y:S02]  /*0bc0*/  @P1 STG.E.128 desc[UR6][R2.64], R4 ;  /* 0x0000000402001986 */ /* 0x0021e4000c101d06 */
[----:B0-----:R-:W-:Y:S05]  /*0bd0*/  @!P0 EXIT ;  /* 0x000000000000894d */ /* 0x001fea0003800000 */
[----:B0-----:R-:W-:Y:S01]  /*0be0*/  LDS R4, [R15+0x800] ;  /* 0x000800000f047984 */ /* 0x001fe20000000800 */
[----:B------:R-:W-:-:S03]  /*0bf0*/  IMAD.HI R2, R11, 0x2aaaaaab, RZ ;  /* 0x2aaaaaab0b027827 */ /* 0x000fc600078e02ff */
[----:B------:R-:W-:Y:S02]  /*0c00*/  LDS R5, [R15+0x804] ;  /* 0x000804000f057984 */ /* 0x000fe40000000800 */
[----:B------:R-:W-:Y:S02]  /*0c10*/  SHF.R.U32.HI R3, RZ, 0x1f, R2 ;  /* 0x0000001fff037819 */ /* 0x000fe40000011602 */
[----:B------:R-:W-:Y:S02]  /*0c20*/  LDS R6, [R15+0x808] ;  /* 0x000808000f067984 */ /* 0x000fe40000000800 */
[----:B------:R-:W-:Y:S02]  /*0c30*/  LEA.HI.SX32 R2, R2, R3, 0x1b ;  /* 0x0000000302027211 */ /* 0x000fe400078fdaff */
[----:B------:R-:W0:Y:S03]  /*0c40*/  LDS R7, [R15+0x80c] ;  /* 0x00080c000f077984 */ /* 0x000e260000000800 */
[----:B------:R-:W-:-:S04]  /*0c50*/  IMAD R11, R2, -0xc0, R11 ;  /* 0xffffff40020b7824 */ /* 0x000fc800078e020b */
[----:B------:R-:W-:-:S04]  /*0c60*/  IMAD R11, R11, 0x40, R0 ;  /* 0x000000400b0b7824 */ /* 0x000fc800078e0200 */
[----:B------:R-:W-:-:S04]  /*0c70*/  IMAD R11, R2, 0x20000, R11 ;  /* 0x00020000020b7824 */ /* 0x000fc800078e020b */
[----:B------:R-:W-:-:S05]  /*0c80*/  IMAD.WIDE R8, R11, 0x4, R8 ;  /* 0x000000040b087825 */ /* 0x000fca00078e0208 */
[----:B0-----:R-:W-:Y:S01]  /*0c90*/  STG.E.128 desc[UR6][R8.64], R4 ;  /* 0x0000000408007986 */ /* 0x001fe2000c101d06 */
[----:B------:R-:W-:Y:S05]  /*0ca0*/  EXIT ;  /* 0x000000000000794d */ /* 0x000fea0003800000 */
.L_x_0:
[----:B------:R-:W-:-:S00]  /*0cb0*/  BRA `(.L_x_0) ;  /* 0xfffffffc00fc7947 */ /* 0x000fc0000383ffff */
[----:B------:R-:W-:-:S00]  /*0cc0*/  NOP ;  /* 0x0000000000007918 */ /* 0x000fc00000000000 */
        /* <DEDUP_REMOVED lines=11> */
.L_x_1:


//--------------------- .nv.global.init           --------------------------
	.section	.nv.global.init,"aw",@progbits
.nv.global.init:
	.type		_$_str,@object
	.size		_$_str,(_$_str_$_2 - _$_str)
_$_str:
        /*0000*/ 	.byte	0x5f, 0x5f, 0x43, 0x55, 0x44, 0x41, 0x5f, 0x46, 0x54, 0x5a, 0x00
	.type		_$_str_$_2,@object
	.size		_$_str_$_2,(.L_1 - _$_str_$_2)
_$_str_$_2:
        /*000b*/ 	.byte	0x5f, 0x5f, 0x43, 0x55, 0x44, 0x41, 0x5f, 0x50, 0x52, 0x45, 0x43, 0x5f, 0x53, 0x51, 0x52, 0x54
        /*001b*/ 	.byte	0x00
.L_1:


//--------------------- .nv.shared.triton_poi_fused__native_batch_norm_legit_no_training_relu_51 --------------------------
	.section	.nv.shared.triton_poi_fused__native_batch_norm_legit_no_training_relu_51,"aw",@nobits
	.sectionflags	@""
	.align	16
	.zero		1024


//--------------------- .nv.constant0.triton_poi_fused__native_batch_norm_legit_no_training_relu_51 --------------------------
	.section	.nv.constant0.triton_poi_fused__native_batch_norm_legit_no_training_relu_51,"a",@progbits
	.sectionflags	@""
	.align	4
.nv.constant0.triton_poi_fused__native_batch_norm_legit_no_training_relu_51:
	.zero		584
